//
// Generated by NVIDIA NVVM Compiler
//
// Compiler Build ID: CL-36424714
// Cuda compilation tools, release 13.0, V13.0.88
// Based on NVVM 20.0.0
//

.version 9.0
.target sm_100
.address_size 64

	// .globl	_Z22quantum_simulation_gpuPfS_S_ii

.visible .entry _Z22quantum_simulation_gpuPfS_S_ii(
	.param .u64 .ptr .align 1 _Z22quantum_simulation_gpuPfS_S_ii_param_0,
	.param .u64 .ptr .align 1 _Z22quantum_simulation_gpuPfS_S_ii_param_1,
	.param .u64 .ptr .align 1 _Z22quantum_simulation_gpuPfS_S_ii_param_2,
	.param .u32 _Z22quantum_simulation_gpuPfS_S_ii_param_3,
	.param .u32 _Z22quantum_simulation_gpuPfS_S_ii_param_4
)
{
	.reg .pred 	%p<3>;
	.reg .b32 	%r<11>;
	.reg .b32 	%f<13>;
	.reg .b64 	%rd<21>;

	ld.param.u64 	%rd5, [_Z22quantum_simulation_gpuPfS_S_ii_param_0];
	ld.param.u64 	%rd6, [_Z22quantum_simulation_gpuPfS_S_ii_param_1];
	ld.param.u64 	%rd7, [_Z22quantum_simulation_gpuPfS_S_ii_param_2];
	ld.param.u32 	%r2, [_Z22quantum_simulation_gpuPfS_S_ii_param_3];
	ld.param.u32 	%r3, [_Z22quantum_simulation_gpuPfS_S_ii_param_4];
	cvta.to.global.u64 	%rd1, %rd7;
	cvta.to.global.u64 	%rd2, %rd6;
	cvta.to.global.u64 	%rd3, %rd5;
	mov.u32 	%r4, %ntid.x;
	mov.u32 	%r5, %ctaid.x;
	mov.u32 	%r6, %tid.x;
	mad.lo.s32 	%r1, %r4, %r5, %r6;
	mov.b32 	%r7, 1;
	shl.b32 	%r8, %r7, %r2;
	cvt.s64.s32 	%rd4, %r8;
	setp.gt.s32 	%p1, %r1, %r3;
	@%p1 bra 	$L__BB0_4;
	cvt.u32.u64 	%r9, %rd4;
	and.b32  	%r10, %r9, %r1;
	setp.eq.s32 	%p2, %r10, 0;
	@%p2 bra 	$L__BB0_3;
	ld.global.f32 	%f1, [%rd3+8];
	cvt.s64.s32 	%rd8, %r1;
	sub.s64 	%rd9, %rd8, %rd4;
	shl.b64 	%rd10, %rd9, 2;
	add.s64 	%rd11, %rd2, %rd10;
	ld.global.f32 	%f2, [%rd11];
	ld.global.f32 	%f3, [%rd3+12];
	shl.b64 	%rd12, %rd4, 2;
	add.s64 	%rd13, %rd11, %rd12;
	ld.global.f32 	%f4, [%rd13];
	mul.f32 	%f5, %f3, %f4;
	fma.rn.f32 	%f6, %f1, %f2, %f5;
	mul.wide.s32 	%rd14, %r1, 4;
	add.s64 	%rd15, %rd1, %rd14;
	st.global.f32 	[%rd15], %f6;
	bra.uni 	$L__BB0_4;
$L__BB0_3:
	ld.global.f32 	%f7, [%rd3];
	mul.wide.s32 	%rd16, %r1, 4;
	add.s64 	%rd17, %rd2, %rd16;
	ld.global.f32 	%f8, [%rd17];
	ld.global.f32 	%f9, [%rd3+4];
	shl.b64 	%rd18, %rd4, 2;
	add.s64 	%rd19, %rd17, %rd18;
	ld.global.f32 	%f10, [%rd19];
	mul.f32 	%f11, %f9, %f10;
	fma.rn.f32 	%f12, %f7, %f8, %f11;
	add.s64 	%rd20, %rd1, %rd16;
	st.global.f32 	[%rd20], %f12;
$L__BB0_4:
	ret;

}


// ===== COMPILED SASS (sm_100) =====

	.target	sm_100

	.elftype	@"ET_EXEC"


//--------------------- .note.nv.tkinfo           --------------------------
	.section	.note.nv.tkinfo,"",@"SHT_NOTE"
	.sectionflags	@"SHF_NOTE_NV_TKINFO"
	.tkinfo
        /*0018*/ 	.word	0x00000002
        /*0030*/ 	.string	""
        /*0030*/ 	.string	"ptxas"
        /*0030*/ 	.string	"Cuda compilation tools, release 13.0, V13.0.88"
        /*0030*/ 	.string	"Build cuda_13.0.r13.0/compiler.36424714_0"
        /*0030*/ 	.string	"-arch sm_100 -m 64 "



//--------------------- .note.nv.cuinfo           --------------------------
	.section	.note.nv.cuinfo,"",@"SHT_NOTE"
	.sectionflags	@"SHF_NOTE_NV_CUINFO"
        /*0018*/ 	.short	0x0002
        /*001a*/ 	.short	0x0064
        /*001c*/ 	.short	0x0082
	.zero		2


//--------------------- .nv.info                  --------------------------
	.section	.nv.info,"",@"SHT_CUDA_INFO"
	.align	4


	//----- nvinfo : EIATTR_REGCOUNT
	.align		4
        /*0000*/ 	.byte	0x04, 0x2f
        /*0002*/ 	.short	(.L_1 - .L_0)
	.align		4
.L_0:
        /*0004*/ 	.word	index@(_Z22quantum_simulation_gpuPfS_S_ii)
        /*0008*/ 	.word	0x0000000e


	//----- nvinfo : EIATTR_FRAME_SIZE
	.align		4
.L_1:
        /*000c*/ 	.byte	0x04, 0x11
        /*000e*/ 	.short	(.L_3 - .L_2)
	.align		4
.L_2:
        /*0010*/ 	.word	index@(_Z22quantum_simulation_gpuPfS_S_ii)
        /*0014*/ 	.word	0x00000000


	//----- nvinfo : EIATTR_MIN_STACK_SIZE
	.align		4
.L_3:
        /*0018*/ 	.byte	0x04, 0x12
        /*001a*/ 	.short	(.L_5 - .L_4)
	.align		4
.L_4:
        /*001c*/ 	.word	index@(_Z22quantum_simulation_gpuPfS_S_ii)
        /*0020*/ 	.word	0x00000000
.L_5:


//--------------------- .nv.compat                --------------------------
	.section	.nv.compat,"",@"SHT_CUDA_COMPAT_INFO"
	.align	4
        /*0000*/ 	.byte	0x02, 0x09, 0x00, 0x00, 0x02, 0x02, 0x01, 0x00, 0x02, 0x05, 0x05, 0x00, 0x03, 0x07, 0x01, 0x01
        /*0010*/ 	.byte	0x02, 0x03, 0x00, 0x00, 0x02, 0x06, 0x01, 0x00, 0x04, 0x0b, 0x08, 0x00, 0x09, 0x00, 0x00, 0x00
        /*0020*/ 	.byte	0x00, 0x00, 0x00, 0x00


//--------------------- .nv.info._Z22quantum_simulation_gpuPfS_S_ii --------------------------
	.section	.nv.info._Z22quantum_simulation_gpuPfS_S_ii,"",@"SHT_CUDA_INFO"
	.sectionflags	@""
	.align	4


	//----- nvinfo : EIATTR_CUDA_API_VERSION
	.align		4
        /*0000*/ 	.byte	0x04, 0x37
        /*0002*/ 	.short	(.L_7 - .L_6)
.L_6:
        /*0004*/ 	.word	0x00000082


	//----- nvinfo : EIATTR_KPARAM_INFO
	.align		4
.L_7:
        /*0008*/ 	.byte	0x04, 0x17
        /*000a*/ 	.short	(.L_9 - .L_8)
.L_8:
        /*000c*/ 	.word	0x00000000
        /*0010*/ 	.short	0x0004
        /*0012*/ 	.short	0x001c
        /*0014*/ 	.byte	0x00, 0xf0, 0x11, 0x00


	//----- nvinfo : EIATTR_KPARAM_INFO
	.align		4
.L_9:
        /*0018*/ 	.byte	0x04, 0x17
        /*001a*/ 	.short	(.L_11 - .L_10)
.L_10:
        /*001c*/ 	.word	0x00000000
        /*0020*/ 	.short	0x0003
        /*0022*/ 	.short	0x0018
        /*0024*/ 	.byte	0x00, 0xf0, 0x11, 0x00


	//----- nvinfo : EIATTR_KPARAM_INFO
	.align		4
.L_11:
        /*0028*/ 	.byte	0x04, 0x17
        /*002a*/ 	.short	(.L_13 - .L_12)
.L_12:
        /*002c*/ 	.word	0x00000000
        /*0030*/ 	.short	0x0002
        /*0032*/ 	.short	0x0010
        /*0034*/ 	.byte	0x00, 0xf5, 0x21, 0x00


	//----- nvinfo : EIATTR_KPARAM_INFO
	.align		4
.L_13:
        /*0038*/ 	.byte	0x04, 0x17
        /*003a*/ 	.short	(.L_15 - .L_14)
.L_14:
        /*003c*/ 	.word	0x00000000
        /*0040*/ 	.short	0x0001
        /*0042*/ 	.short	0x0008
        /*0044*/ 	.byte	0x00, 0xf5, 0x21, 0x00


	//----- nvinfo : EIATTR_KPARAM_INFO
	.align		4
.L_15:
        /*0048*/ 	.byte	0x04, 0x17
        /*004a*/ 	.short	(.L_17 - .L_16)
.L_16:
        /*004c*/ 	.word	0x00000000
        /*0050*/ 	.short	0x0000
        /*0052*/ 	.short	0x0000
        /*0054*/ 	.byte	0x00, 0xf5, 0x21, 0x00


	//----- nvinfo : EIATTR_SPARSE_MMA_MASK
	.align		4
.L_17:
        /*0058*/ 	.byte	0x03, 0x50
        /*005a*/ 	.short	0x0000


	//----- nvinfo : EIATTR_MAXREG_COUNT
	.align		4
        /*005c*/ 	.byte	0x03, 0x1b
        /*005e*/ 	.short	0x00ff


	//----- nvinfo : EIATTR_MERCURY_ISA_VERSION
	.align		4
        /*0060*/ 	.byte	0x03, 0x5f
        /*0062*/ 	.short	0x0101


	//----- nvinfo : EIATTR_VRC_CTA_INIT_COUNT
	.align		4
        /*0064*/ 	.byte	0x02, 0x4a
	.zero		1
	.zero		1


	//----- nvinfo : EIATTR_EXIT_INSTR_OFFSETS
	.align		4
        /*0068*/ 	.byte	0x04, 0x1c
        /*006a*/ 	.short	(.L_19 - .L_18)


	//   ....[0]....
.L_18:
        /*006c*/ 	.word	0x00000090


	//   ....[1]....
        /*0070*/ 	.word	0x000001f0


	//   ....[2]....
        /*0074*/ 	.word	0x000002e0


	//----- nvinfo : EIATTR_CRS_STACK_SIZE
	.align		4
.L_19:
        /*0078*/ 	.byte	0x04, 0x1e
        /*007a*/ 	.short	(.L_21 - .L_20)
.L_20:
        /*007c*/ 	.word	0x00000000


	//----- nvinfo : EIATTR_CBANK_PARAM_SIZE
	.align		4
.L_21:
        /*0080*/ 	.byte	0x03, 0x19
        /*0082*/ 	.short	0x0020


	//----- nvinfo : EIATTR_PARAM_CBANK
	.align		4
        /*0084*/ 	.byte	0x04, 0x0a
        /*0086*/ 	.short	(.L_23 - .L_22)
	.align		4
.L_22:
        /*0088*/ 	.word	index@(.nv.constant0._Z22quantum_simulation_gpuPfS_S_ii)
        /*008c*/ 	.short	0x0380
        /*008e*/ 	.short	0x0020


	//----- nvinfo : EIATTR_SW_WAR
	.align		4
.L_23:
        /*0090*/ 	.byte	0x04, 0x36
        /*0092*/ 	.short	(.L_25 - .L_24)
.L_24:
        /*0094*/ 	.word	0x00000008
.L_25:


//--------------------- .nv.callgraph             --------------------------
	.section	.nv.callgraph,"",@"SHT_CUDA_CALLGRAPH"
	.align	4
	.sectionentsize	8
	.align		4
        /*0000*/ 	.word	0x00000000
	.align		4
        /*0004*/ 	.word	0xffffffff
	.align		4
        /*0008*/ 	.word	0x00000000
	.align		4
        /*000c*/ 	.word	0xfffffffe
	.align		4
        /*0010*/ 	.word	0x00000000
	.align		4
        /*0014*/ 	.word	0xfffffffd
	.align		4
        /*0018*/ 	.word	0x00000000
	.align		4
        /*001c*/ 	.word	0xfffffffc


//--------------------- .text._Z22quantum_simulation_gpuPfS_S_ii --------------------------
	.section	.text._Z22quantum_simulation_gpuPfS_S_ii,"ax",@progbits
	.align	128
        .global         _Z22quantum_simulation_gpuPfS_S_ii
        .type           _Z22quantum_simulation_gpuPfS_S_ii,@function
        .size           _Z22quantum_simulation_gpuPfS_S_ii,(.L_x_2 - _Z22quantum_simulation_gpuPfS_S_ii)
        .other          _Z22quantum_simulation_gpuPfS_S_ii,@"STO_CUDA_ENTRY STV_DEFAULT"
_Z22quantum_simulation_gpuPfS_S_ii:
.text._Z22quantum_simulation_gpuPfS_S_ii:
[----:B------:R-:W-:Y:S01]  /*0000*/  LDC R1, c[0x0][0x37c] ;  /* 0x0000df00ff017b82 */ /* 0x000fe20000000800 */
[----:B------:R-:W0:Y:S01]  /*0010*/  S2R R0, SR_CTAID.X ;  /* 0x0000000000007919 */ /* 0x000e220000002500 */
[----:B------:R-:W0:Y:S01]  /*0020*/  LDCU UR4, c[0x0][0x360] ;  /* 0x00006c00ff0477ac */ /* 0x000e220008000800 */
[----:B------:R-:W-:Y:S01]  /*0030*/  IMAD.MOV.U32 R9, RZ, RZ, 0x1 ;  /* 0x00000001ff097424 */ /* 0x000fe200078e00ff */
[----:B------:R-:W0:Y:S01]  /*0040*/  S2R R3, SR_TID.X ;  /* 0x0000000000037919 */ /* 0x000e220000002100 */
[----:B------:R-:W1:Y:S03]  /*0050*/  LDCU.64 UR6, c[0x0][0x398] ;  /* 0x00007300ff0677ac */ /* 0x000e660008000a00 */
[----:B-1----:R-:W-:Y:S01]  /*0060*/  SHF.L.U32 R9, R9, UR6, RZ ;  /* 0x0000000609097c19 */ /* 0x002fe200080006ff */
[----:B0-----:R-:W-:-:S05]  /*0070*/  IMAD R0, R0, UR4, R3 ;  /* 0x0000000400007c24 */ /* 0x001fca000f8e0203 */
[----:B------:R-:W-:-:S13]  /*0080*/  ISETP.GT.AND P0, PT, R0, UR7, PT ;  /* 0x0000000700007c0c */ /* 0x000fda000bf04270 */
[----:B------:R-:W-:Y:S05]  /*0090*/  @P0 EXIT ;  /* 0x000000000000094d */ /* 0x000fea0003800000 */
[----:B------:R-:W-:Y:S01]  /*00a0*/  LOP3.LUT P0, RZ, R9, R0, RZ, 0xc0, !PT ;  /* 0x0000000009ff7212 */ /* 0x000fe2000780c0ff */
[----:B------:R-:W0:Y:S01]  /*00b0*/  LDCU.64 UR4, c[0x0][0x358] ;  /* 0x00006b00ff0477ac */ /* 0x000e220008000a00 */
[----:B------:R-:W-:-:S11]  /*00c0*/  SHF.R.S32.HI R11, RZ, 0x1f, R9 ;  /* 0x0000001fff0b7819 */ /* 0x000fd60000011409 */
[----:B------:R-:W-:Y:S05]  /*00d0*/  @!P0 BRA `(.L_x_0) ;  /* 0x0000000000488947 */ /* 0x000fea0003800000 */
[----:B------:R-:W1:Y:S01]  /*00e0*/  LDCU.64 UR6, c[0x0][0x388] ;  /* 0x00007100ff0677ac */ /* 0x000e620008000a00 */
[----:B------:R-:W0:Y:S01]  /*00f0*/  LDC.64 R4, c[0x0][0x380] ;  /* 0x0000e000ff047b82 */ /* 0x000e220000000a00 */
[----:B------:R-:W-:-:S04]  /*0100*/  IADD3 R2, P0, PT, R0, -R9, RZ ;  /* 0x8000000900027210 */ /* 0x000fc80007f1e0ff */
[----:B------:R-:W-:Y:S02]  /*0110*/  LEA.HI.X.SX32 R3, R0, ~R11, 0x1, P0 ;  /* 0x8000000b00037211 */ /* 0x000fe400000f0eff */
[----:B-1----:R-:W-:-:S04]  /*0120*/  LEA R6, P0, R2, UR6, 0x2 ;  /* 0x0000000602067c11 */ /* 0x002fc8000f8010ff */
[----:B------:R-:W-:Y:S02]  /*0130*/  LEA.HI.X R7, R2, UR7, R3, 0x2, P0 ;  /* 0x0000000702077c11 */ /* 0x000fe400080f1403 */
[C---:B------:R-:W-:Y:S01]  /*0140*/  LEA R8, P0, R9.reuse, R6, 0x2 ;  /* 0x0000000609087211 */ /* 0x040fe200078010ff */
[----:B0-----:R-:W2:Y:S01]  /*0150*/  LDG.E R10, desc[UR4][R4.64+0x8] ;  /* 0x00000804040a7981 */ /* 0x001ea2000c1e1900 */
[----:B------:R-:W0:Y:S02]  /*0160*/  LDC.64 R2, c[0x0][0x390] ;  /* 0x0000e400ff027b82 */ /* 0x000e240000000a00 */
[----:B------:R-:W-:Y:S02]  /*0170*/  LEA.HI.X R9, R9, R7, R11, 0x2, P0 ;  /* 0x0000000709097211 */ /* 0x000fe400000f140b */
[----:B------:R-:W3:Y:S04]  /*0180*/  LDG.E R11, desc[UR4][R4.64+0xc] ;  /* 0x00000c04040b7981 */ /* 0x000ee8000c1e1900 */
[----:B------:R-:W3:Y:S04]  /*0190*/  LDG.E R8, desc[UR4][R8.64] ;  /* 0x0000000408087981 */ /* 0x000ee8000c1e1900 */
[----:B------:R-:W2:Y:S01]  /*01a0*/  LDG.E R7, desc[UR4][R6.64] ;  /* 0x0000000406077981 */ /* 0x000ea2000c1e1900 */
[----:B0-----:R-:W-:-:S04]  /*01b0*/  IMAD.WIDE R2, R0, 0x4, R2 ;  /* 0x0000000400027825 */ /* 0x001fc800078e0202 */
[----:B---3--:R-:W-:-:S04]  /*01c0*/  FMUL R11, R11, R8 ;  /* 0x000000080b0b7220 */ /* 0x008fc80000400000 */
[----:B--2---:R-:W-:-:S05]  /*01d0*/  FFMA R11, R10, R7, R11 ;  /* 0x000000070a0b7223 */ /* 0x004fca000000000b */
[----:B------:R-:W-:Y:S01]  /*01e0*/  STG.E desc[UR4][R2.64], R11 ;  /* 0x0000000b02007986 */ /* 0x000fe2000c101904 */
[----:B------:R-:W-:Y:S05]  /*01f0*/  EXIT ;  /* 0x000000000000794d */ /* 0x000fea0003800000 */
.L_x_0:
[----:B------:R-:W1:Y:S08]  /*0200*/  LDC.64 R2, c[0x0][0x388] ;  /* 0x0000e200ff027b82 */ /* 0x000e700000000a00 */
[----:B------:R-:W0:Y:S01]  /*0210*/  LDC.64 R6, c[0x0][0x380] ;  /* 0x0000e000ff067b82 */ /* 0x000e220000000a00 */
[----:B-1----:R-:W-:-:S03]  /*0220*/  IMAD.WIDE R2, R0, 0x4, R2 ;  /* 0x0000000400027825 */ /* 0x002fc600078e0202 */
[C---:B------:R-:W-:Y:S01]  /*0230*/  LEA R4, P0, R9.reuse, R2, 0x2 ;  /* 0x0000000209047211 */ /* 0x040fe200078010ff */
[----:B0-----:R-:W2:Y:S03]  /*0240*/  LDG.E R10, desc[UR4][R6.64] ;  /* 0x00000004060a7981 */ /* 0x001ea6000c1e1900 */
[----:B------:R-:W-:Y:S02]  /*0250*/  LEA.HI.X R5, R9, R3, R11, 0x2, P0 ;  /* 0x0000000309057211 */ /* 0x000fe400000f140b */
[----:B------:R-:W0:Y:S01]  /*0260*/  LDC.64 R8, c[0x0][0x390] ;  /* 0x0000e400ff087b82 */ /* 0x000e220000000a00 */
        /* <DEDUP_REMOVED lines=8> */
.L_x_1:
[----:B------:R-:W-:-:S00]  /*02f0*/  BRA `(.L_x_1) ;  /* 0xfffffffc00fc7947 */ /* 0x000fc0000383ffff */
[----:B------:R-:W-:-:S00]  /*0300*/  NOP ;  /* 0x0000000000007918 */ /* 0x000fc00000000000 */
[----:B------:R-:W-:-:S00]  /*0310*/  NOP ;  /* 0x0000000000007918 */ /* 0x000fc00000000000 */
[----:B------:R-:W-:-:S00]  /*0320*/  NOP ;  /* 0x0000000000007918 */ /* 0x000fc00000000000 */
[----:B------:R-:W-:-:S00]  /*0330*/  NOP ;  /* 0x0000000000007918 */ /* 0x000fc00000000000 */
[----:B------:R-:W-:-:S00]  /*0340*/  NOP ;  /* 0x0000000000007918 */ /* 0x000fc00000000000 */
[----:B------:R-:W-:-:S00]  /*0350*/  NOP ;  /* 0x0000000000007918 */ /* 0x000fc00000000000 */
[----:B------:R-:W-:-:S00]  /*0360*/  NOP ;  /* 0x0000000000007918 */ /* 0x000fc00000000000 */
[----:B------:R-:W-:-:S00]  /*0370*/  NOP ;  /* 0x0000000000007918 */ /* 0x000fc00000000000 */
.L_x_2:


//--------------------- .nv.shared.reserved.0     --------------------------
	.section	.nv.shared.reserved.0,"aw",@nobits
	.weak		__nv_reservedSMEM_offset_0_alias
	.size		__nv_reservedSMEM_offset_0_alias, 0, 64
	.other		__nv_reservedSMEM_offset_0_alias,@"STO_CUDA_RESERVED_SHARED STV_DEFAULT"
__nv_reservedSMEM_offset_0_alias:
	.zero		0
	.zero		64


//--------------------- .nv.constant0._Z22quantum_simulation_gpuPfS_S_ii --------------------------
	.section	.nv.constant0._Z22quantum_simulation_gpuPfS_S_ii,"a",@progbits
	.sectionflags	@""
	.align	4
.nv.constant0._Z22quantum_simulation_gpuPfS_S_ii:
	.zero		928


//--------------------- SYMBOLS --------------------------

	.type		.nv.reservedSmem.offset0,@object
	.size		.nv.reservedSmem.offset0,0x4
